//
// Generated by NVIDIA NVVM Compiler
//
// Compiler Build ID: CL-36424714
// Cuda compilation tools, release 13.0, V13.0.88
// Based on NVVM 20.0.0
//

.version 9.0
.target sm_100
.address_size 64

	// .globl	_Z3addPhS_S_i

.visible .entry _Z3addPhS_S_i(
	.param .u64 .ptr .align 1 _Z3addPhS_S_i_param_0,
	.param .u64 .ptr .align 1 _Z3addPhS_S_i_param_1,
	.param .u64 .ptr .align 1 _Z3addPhS_S_i_param_2,
	.param .u32 _Z3addPhS_S_i_param_3
)
{
	.reg .pred 	%p<2>;
	.reg .b16 	%rs<3>;
	.reg .b32 	%r<7>;
	.reg .b32 	%f<5>;
	.reg .b64 	%rd<11>;

	ld.param.u64 	%rd1, [_Z3addPhS_S_i_param_0];
	ld.param.u64 	%rd2, [_Z3addPhS_S_i_param_1];
	ld.param.u64 	%rd3, [_Z3addPhS_S_i_param_2];
	ld.param.u32 	%r2, [_Z3addPhS_S_i_param_3];
	mov.u32 	%r3, %ntid.x;
	mov.u32 	%r4, %ctaid.x;
	mov.u32 	%r5, %tid.x;
	mad.lo.s32 	%r1, %r3, %r4, %r5;
	setp.ge.s32 	%p1, %r1, %r2;
	@%p1 bra 	$L__BB0_2;
	cvta.to.global.u64 	%rd4, %rd1;
	cvta.to.global.u64 	%rd5, %rd2;
	cvta.to.global.u64 	%rd6, %rd3;
	cvt.s64.s32 	%rd7, %r1;
	add.s64 	%rd8, %rd4, %rd7;
	ld.global.u8 	%rs1, [%rd8];
	cvt.rn.f32.u16 	%f1, %rs1;
	add.s64 	%rd9, %rd5, %rd7;
	ld.global.u8 	%rs2, [%rd9];
	cvt.rn.f32.u16 	%f2, %rs2;
	mul.f32 	%f3, %f2, 0f3E99999A;
	fma.rn.f32 	%f4, %f1, 0f3F333333, %f3;
	cvt.rzi.u32.f32 	%r6, %f4;
	add.s64 	%rd10, %rd6, %rd7;
	st.global.u8 	[%rd10], %r6;
$L__BB0_2:
	ret;

}


// ===== COMPILED SASS (sm_100) =====

	.target	sm_100

	.elftype	@"ET_EXEC"


//--------------------- .note.nv.tkinfo           --------------------------
	.section	.note.nv.tkinfo,"",@"SHT_NOTE"
	.sectionflags	@"SHF_NOTE_NV_TKINFO"
	.tkinfo
        /*0018*/ 	.word	0x00000002
        /*0030*/ 	.string	""
        /*0030*/ 	.string	"ptxas"
        /*0030*/ 	.string	"Cuda compilation tools, release 13.0, V13.0.88"
        /*0030*/ 	.string	"Build cuda_13.0.r13.0/compiler.36424714_0"
        /*0030*/ 	.string	"-arch sm_100 -m 64 "



//--------------------- .note.nv.cuinfo           --------------------------
	.section	.note.nv.cuinfo,"",@"SHT_NOTE"
	.sectionflags	@"SHF_NOTE_NV_CUINFO"
        /*0018*/ 	.short	0x0002
        /*001a*/ 	.short	0x0064
        /*001c*/ 	.short	0x0082
	.zero		2


//--------------------- .nv.info                  --------------------------
	.section	.nv.info,"",@"SHT_CUDA_INFO"
	.align	4


	//----- nvinfo : EIATTR_REGCOUNT
	.align		4
        /*0000*/ 	.byte	0x04, 0x2f
        /*0002*/ 	.short	(.L_1 - .L_0)
	.align		4
.L_0:
        /*0004*/ 	.word	index@(_Z3addPhS_S_i)
        /*0008*/ 	.word	0x0000000c


	//----- nvinfo : EIATTR_FRAME_SIZE
	.align		4
.L_1:
        /*000c*/ 	.byte	0x04, 0x11
        /*000e*/ 	.short	(.L_3 - .L_2)
	.align		4
.L_2:
        /*0010*/ 	.word	index@(_Z3addPhS_S_i)
        /*0014*/ 	.word	0x00000000


	//----- nvinfo : EIATTR_MIN_STACK_SIZE
	.align		4
.L_3:
        /*0018*/ 	.byte	0x04, 0x12
        /*001a*/ 	.short	(.L_5 - .L_4)
	.align		4
.L_4:
        /*001c*/ 	.word	index@(_Z3addPhS_S_i)
        /*0020*/ 	.word	0x00000000
.L_5:


//--------------------- .nv.compat                --------------------------
	.section	.nv.compat,"",@"SHT_CUDA_COMPAT_INFO"
	.align	4
        /*0000*/ 	.byte	0x02, 0x09, 0x00, 0x00, 0x02, 0x02, 0x01, 0x00, 0x02, 0x05, 0x05, 0x00, 0x03, 0x07, 0x01, 0x01
        /*0010*/ 	.byte	0x02, 0x03, 0x00, 0x00, 0x02, 0x06, 0x01, 0x00, 0x04, 0x0b, 0x08, 0x00, 0x09, 0x00, 0x00, 0x00
        /*0020*/ 	.byte	0x00, 0x00, 0x00, 0x00


//--------------------- .nv.info._Z3addPhS_S_i    --------------------------
	.section	.nv.info._Z3addPhS_S_i,"",@"SHT_CUDA_INFO"
	.sectionflags	@""
	.align	4


	//----- nvinfo : EIATTR_CUDA_API_VERSION
	.align		4
        /*0000*/ 	.byte	0x04, 0x37
        /*0002*/ 	.short	(.L_7 - .L_6)
.L_6:
        /*0004*/ 	.word	0x00000082


	//----- nvinfo : EIATTR_KPARAM_INFO
	.align		4
.L_7:
        /*0008*/ 	.byte	0x04, 0x17
        /*000a*/ 	.short	(.L_9 - .L_8)
.L_8:
        /*000c*/ 	.word	0x00000000
        /*0010*/ 	.short	0x0003
        /*0012*/ 	.short	0x0018
        /*0014*/ 	.byte	0x00, 0xf0, 0x11, 0x00


	//----- nvinfo : EIATTR_KPARAM_INFO
	.align		4
.L_9:
        /*0018*/ 	.byte	0x04, 0x17
        /*001a*/ 	.short	(.L_11 - .L_10)
.L_10:
        /*001c*/ 	.word	0x00000000
        /*0020*/ 	.short	0x0002
        /*0022*/ 	.short	0x0010
        /*0024*/ 	.byte	0x00, 0xf5, 0x21, 0x00


	//----- nvinfo : EIATTR_KPARAM_INFO
	.align		4
.L_11:
        /*0028*/ 	.byte	0x04, 0x17
        /*002a*/ 	.short	(.L_13 - .L_12)
.L_12:
        /*002c*/ 	.word	0x00000000
        /*0030*/ 	.short	0x0001
        /*0032*/ 	.short	0x0008
        /*0034*/ 	.byte	0x00, 0xf5, 0x21, 0x00


	//----- nvinfo : EIATTR_KPARAM_INFO
	.align		4
.L_13:
        /*0038*/ 	.byte	0x04, 0x17
        /*003a*/ 	.short	(.L_15 - .L_14)
.L_14:
        /*003c*/ 	.word	0x00000000
        /*0040*/ 	.short	0x0000
        /*0042*/ 	.short	0x0000
        /*0044*/ 	.byte	0x00, 0xf5, 0x21, 0x00


	//----- nvinfo : EIATTR_SPARSE_MMA_MASK
	.align		4
.L_15:
        /*0048*/ 	.byte	0x03, 0x50
        /*004a*/ 	.short	0x0000


	//----- nvinfo : EIATTR_MAXREG_COUNT
	.align		4
        /*004c*/ 	.byte	0x03, 0x1b
        /*004e*/ 	.short	0x00ff


	//----- nvinfo : EIATTR_MERCURY_ISA_VERSION
	.align		4
        /*0050*/ 	.byte	0x03, 0x5f
        /*0052*/ 	.short	0x0101


	//----- nvinfo : EIATTR_VRC_CTA_INIT_COUNT
	.align		4
        /*0054*/ 	.byte	0x02, 0x4a
	.zero		1
	.zero		1


	//----- nvinfo : EIATTR_EXIT_INSTR_OFFSETS
	.align		4
        /*0058*/ 	.byte	0x04, 0x1c
        /*005a*/ 	.short	(.L_17 - .L_16)


	//   ....[0]....
.L_16:
        /*005c*/ 	.word	0x00000070


	//   ....[1]....
        /*0060*/ 	.word	0x000001a0


	//----- nvinfo : EIATTR_CBANK_PARAM_SIZE
	.align		4
.L_17:
        /*0064*/ 	.byte	0x03, 0x19
        /*0066*/ 	.short	0x001c


	//----- nvinfo : EIATTR_PARAM_CBANK
	.align		4
        /*0068*/ 	.byte	0x04, 0x0a
        /*006a*/ 	.short	(.L_19 - .L_18)
	.align		4
.L_18:
        /*006c*/ 	.word	index@(.nv.constant0._Z3addPhS_S_i)
        /*0070*/ 	.short	0x0380
        /*0072*/ 	.short	0x001c


	//----- nvinfo : EIATTR_SW_WAR
	.align		4
.L_19:
        /*0074*/ 	.byte	0x04, 0x36
        /*0076*/ 	.short	(.L_21 - .L_20)
.L_20:
        /*0078*/ 	.word	0x00000008
.L_21:


//--------------------- .nv.callgraph             --------------------------
	.section	.nv.callgraph,"",@"SHT_CUDA_CALLGRAPH"
	.align	4
	.sectionentsize	8
	.align		4
        /*0000*/ 	.word	0x00000000
	.align		4
        /*0004*/ 	.word	0xffffffff
	.align		4
        /*0008*/ 	.word	0x00000000
	.align		4
        /*000c*/ 	.word	0xfffffffe
	.align		4
        /*0010*/ 	.word	0x00000000
	.align		4
        /*0014*/ 	.word	0xfffffffd
	.align		4
        /*0018*/ 	.word	0x00000000
	.align		4
        /*001c*/ 	.word	0xfffffffc


//--------------------- .text._Z3addPhS_S_i       --------------------------
	.section	.text._Z3addPhS_S_i,"ax",@progbits
	.align	128
        .global         _Z3addPhS_S_i
        .type           _Z3addPhS_S_i,@function
        .size           _Z3addPhS_S_i,(.L_x_1 - _Z3addPhS_S_i)
        .other          _Z3addPhS_S_i,@"STO_CUDA_ENTRY STV_DEFAULT"
_Z3addPhS_S_i:
.text._Z3addPhS_S_i:
[----:B------:R-:W-:Y:S01]  /*0000*/  LDC R1, c[0x0][0x37c] ;  /* 0x0000df00ff017b82 */ /* 0x000fe20000000800 */
[----:B------:R-:W0:Y:S01]  /*0010*/  S2R R6, SR_CTAID.X ;  /* 0x0000000000067919 */ /* 0x000e220000002500 */
[----:B------:R-:W0:Y:S01]  /*0020*/  LDCU UR4, c[0x0][0x360] ;  /* 0x00006c00ff0477ac */ /* 0x000e220008000800 */
[----:B------:R-:W0:Y:S01]  /*0030*/  S2R R3, SR_TID.X ;  /* 0x0000000000037919 */ /* 0x000e220000002100 */
[----:B------:R-:W1:Y:S01]  /*0040*/  LDCU UR5, c[0x0][0x398] ;  /* 0x00007300ff0577ac */ /* 0x000e620008000800 */
[----:B0-----:R-:W-:-:S05]  /*0050*/  IMAD R6, R6, UR4, R3 ;  /* 0x0000000406067c24 */ /* 0x001fca000f8e0203 */
[----:B-1----:R-:W-:-:S13]  /*0060*/  ISETP.GE.AND P0, PT, R6, UR5, PT ;  /* 0x0000000506007c0c */ /* 0x002fda000bf06270 */
[----:B------:R-:W-:Y:S05]  /*0070*/  @P0 EXIT ;  /* 0x000000000000094d */ /* 0x000fea0003800000 */
[----:B------:R-:W0:Y:S01]  /*0080*/  LDCU.128 UR8, c[0x0][0x380] ;  /* 0x00007000ff0877ac */ /* 0x000e220008000c00 */
[----:B------:R-:W-:Y:S01]  /*0090*/  SHF.R.S32.HI R8, RZ, 0x1f, R6 ;  /* 0x0000001fff087819 */ /* 0x000fe20000011406 */
[----:B------:R-:W1:Y:S01]  /*00a0*/  LDCU.64 UR4, c[0x0][0x358] ;  /* 0x00006b00ff0477ac */ /* 0x000e620008000a00 */
[----:B------:R-:W2:Y:S01]  /*00b0*/  LDCU.64 UR6, c[0x0][0x390] ;  /* 0x00007200ff0677ac */ /* 0x000ea20008000a00 */
[C---:B0-----:R-:W-:Y:S02]  /*00c0*/  IADD3 R4, P1, PT, R6.reuse, UR10, RZ ;  /* 0x0000000a06047c10 */ /* 0x041fe4000ff3e0ff */
[----:B------:R-:W-:Y:S02]  /*00d0*/  IADD3 R2, P0, PT, R6, UR8, RZ ;  /* 0x0000000806027c10 */ /* 0x000fe4000ff1e0ff */
[C---:B------:R-:W-:Y:S02]  /*00e0*/  IADD3.X R5, PT, PT, R8.reuse, UR11, RZ, P1, !PT ;  /* 0x0000000b08057c10 */ /* 0x040fe40008ffe4ff */
[----:B------:R-:W-:-:S03]  /*00f0*/  IADD3.X R3, PT, PT, R8, UR9, RZ, P0, !PT ;  /* 0x0000000908037c10 */ /* 0x000fc600087fe4ff */
[----:B-1----:R-:W3:Y:S04]  /*0100*/  LDG.E.U8 R4, desc[UR4][R4.64] ;  /* 0x0000000404047981 */ /* 0x002ee8000c1e1100 */
[----:B------:R-:W4:Y:S01]  /*0110*/  LDG.E.U8 R2, desc[UR4][R2.64] ;  /* 0x0000000402027981 */ /* 0x000f22000c1e1100 */
[----:B--2---:R-:W-:Y:S02]  /*0120*/  IADD3 R6, P0, PT, R6, UR6, RZ ;  /* 0x0000000606067c10 */ /* 0x004fe4000ff1e0ff */
[----:B---3--:R-:W-:Y:S02]  /*0130*/  I2FP.F32.U32 R7, R4 ;  /* 0x0000000400077245 */ /* 0x008fe40000201000 */
[----:B----4-:R-:W-:-:S03]  /*0140*/  I2FP.F32.U32 R0, R2 ;  /* 0x0000000200007245 */ /* 0x010fc60000201000 */
[----:B------:R-:W-:-:S04]  /*0150*/  FMUL R7, R7, 0.30000001192092895508 ;  /* 0x3e99999a07077820 */ /* 0x000fc80000400000 */
[----:B------:R-:W-:Y:S01]  /*0160*/  FFMA R0, R0, 0.69999998807907104492, R7 ;  /* 0x3f33333300007823 */ /* 0x000fe20000000007 */
[----:B------:R-:W-:-:S03]  /*0170*/  IADD3.X R7, PT, PT, R8, UR7, RZ, P0, !PT ;  /* 0x0000000708077c10 */ /* 0x000fc600087fe4ff */
[----:B------:R-:W0:Y:S02]  /*0180*/  F2I.U32.TRUNC.NTZ R9, R0 ;  /* 0x0000000000097305 */ /* 0x000e24000020f000 */
[----:B0-----:R-:W-:Y:S01]  /*0190*/  STG.E.U8 desc[UR4][R6.64], R9 ;  /* 0x0000000906007986 */ /* 0x001fe2000c101104 */
[----:B------:R-:W-:Y:S05]  /*01a0*/  EXIT ;  /* 0x000000000000794d */ /* 0x000fea0003800000 */
.L_x_0:
[----:B------:R-:W-:-:S00]  /*01b0*/  BRA `(.L_x_0) ;  /* 0xfffffffc00fc7947 */ /* 0x000fc0000383ffff */
[----:B------:R-:W-:-:S00]  /*01c0*/  NOP ;  /* 0x0000000000007918 */ /* 0x000fc00000000000 */
        /* <DEDUP_REMOVED lines=11> */
.L_x_1:


//--------------------- .nv.shared.reserved.0     --------------------------
	.section	.nv.shared.reserved.0,"aw",@nobits
	.weak		__nv_reservedSMEM_offset_0_alias
	.size		__nv_reservedSMEM_offset_0_alias, 0, 64
	.other		__nv_reservedSMEM_offset_0_alias,@"STO_CUDA_RESERVED_SHARED STV_DEFAULT"
__nv_reservedSMEM_offset_0_alias:
	.zero		0
	.zero		64


//--------------------- .nv.constant0._Z3addPhS_S_i --------------------------
	.section	.nv.constant0._Z3addPhS_S_i,"a",@progbits
	.sectionflags	@""
	.align	4
.nv.constant0._Z3addPhS_S_i:
	.zero		924


//--------------------- SYMBOLS --------------------------

	.type		.nv.reservedSmem.offset0,@object
	.size		.nv.reservedSmem.offset0,0x4
